	.headerflags	@"EF_CUDA_TEXMODE_UNIFIED EF_CUDA_64BIT_ADDRESS EF_CUDA_ACCELERATORS EF_CUDA_SM90 EF_CUDA_VIRTUAL_SM(EF_CUDA_SM90)"
	.elftype	@"ET_EXEC"


//--------------------- .nv.info                  --------------------------
	.section	.nv.info,"",@"SHT_CUDA_INFO"
	.align	4


	//----- nvinfo : EIATTR_REGCOUNT
	.align		4
        /*0000*/ 	.byte	0x04, 0x2f
        /*0002*/ 	.short	(.L_3 - .L_2)
	.align		4
.L_2:
        /*0004*/ 	.word	index@(triton_poi_fused__native_batch_norm_legit_no_training_12)
        /*0008*/ 	.word	0x00000020


	//----- nvinfo : EIATTR_MIN_STACK_SIZE
	.align		4
.L_3:
        /*000c*/ 	.byte	0x04, 0x12
        /*000e*/ 	.short	(.L_5 - .L_4)
	.align		4
.L_4:
        /*0010*/ 	.word	index@(triton_poi_fused__native_batch_norm_legit_no_training_12)
        /*0014*/ 	.word	0x00000000


	//----- nvinfo : EIATTR_FRAME_SIZE
	.align		4
.L_5:
        /*0018*/ 	.byte	0x04, 0x11
        /*001a*/ 	.short	(.L_7 - .L_6)
	.align		4
.L_6:
        /*001c*/ 	.word	index@(triton_poi_fused__native_batch_norm_legit_no_training_12)
        /*0020*/ 	.word	0x00000000


	//----- nvinfo : EIATTR_MIN_STACK_SIZE
	.align		4
.L_7:
        /*0024*/ 	.byte	0x04, 0x12
        /*0026*/ 	.short	(.L_9 - .L_8)
	.align		4
.L_8:
        /*0028*/ 	.word	index@(triton_poi_fused__native_batch_norm_legit_no_training_12)
        /*002c*/ 	.word	0x00000000
.L_9:


//--------------------- .nv.info.triton_poi_fused__native_batch_norm_legit_no_training_12 --------------------------
	.section	.nv.info.triton_poi_fused__native_batch_norm_legit_no_training_12,"",@"SHT_CUDA_INFO"
	.sectionflags	@""
	.align	4


	//----- nvinfo : EIATTR_CUDA_API_VERSION
	.align		4
        /*0000*/ 	.byte	0x04, 0x37
        /*0002*/ 	.short	(.L_11 - .L_10)
.L_10:
        /*0004*/ 	.word	0x0000007c


	//----- nvinfo : EIATTR_KPARAM_INFO
	.align		4
.L_11:
        /*0008*/ 	.byte	0x04, 0x17
        /*000a*/ 	.short	(.L_13 - .L_12)
.L_12:
        /*000c*/ 	.word	0x00000000
        /*0010*/ 	.short	0x0006
        /*0012*/ 	.short	0x0030
        /*0014*/ 	.byte	0x00, 0xf0, 0x11, 0x00


	//----- nvinfo : EIATTR_KPARAM_INFO
	.align		4
.L_13:
        /*0018*/ 	.byte	0x04, 0x17
        /*001a*/ 	.short	(.L_15 - .L_14)
.L_14:
        /*001c*/ 	.word	0x00000000
        /*0020*/ 	.short	0x0005
        /*0022*/ 	.short	0x0028
        /*0024*/ 	.byte	0x00, 0xf4, 0x21, 0x00


	//----- nvinfo : EIATTR_KPARAM_INFO
	.align		4
.L_15:
        /*0028*/ 	.byte	0x04, 0x17
        /*002a*/ 	.short	(.L_17 - .L_16)
.L_16:
        /*002c*/ 	.word	0x00000000
        /*0030*/ 	.short	0x0004
        /*0032*/ 	.short	0x0020
        /*0034*/ 	.byte	0x00, 0xf4, 0x21, 0x00


	//----- nvinfo : EIATTR_KPARAM_INFO
	.align		4
.L_17:
        /*0038*/ 	.byte	0x04, 0x17
        /*003a*/ 	.short	(.L_19 - .L_18)
.L_18:
        /*003c*/ 	.word	0x00000000
        /*0040*/ 	.short	0x0003
        /*0042*/ 	.short	0x0018
        /*0044*/ 	.byte	0x00, 0xf4, 0x21, 0x00


	//----- nvinfo : EIATTR_KPARAM_INFO
	.align		4
.L_19:
        /*0048*/ 	.byte	0x04, 0x17
        /*004a*/ 	.short	(.L_21 - .L_20)
.L_20:
        /*004c*/ 	.word	0x00000000
        /*0050*/ 	.short	0x0002
        /*0052*/ 	.short	0x0010
        /*0054*/ 	.byte	0x00, 0xf4, 0x21, 0x00


	//----- nvinfo : EIATTR_KPARAM_INFO
	.align		4
.L_21:
        /*0058*/ 	.byte	0x04, 0x17
        /*005a*/ 	.short	(.L_23 - .L_22)
.L_22:
        /*005c*/ 	.word	0x00000000
        /*0060*/ 	.short	0x0001
        /*0062*/ 	.short	0x0008
        /*0064*/ 	.byte	0x00, 0xf4, 0x21, 0x00


	//----- nvinfo : EIATTR_KPARAM_INFO
	.align		4
.L_23:
        /*0068*/ 	.byte	0x04, 0x17
        /*006a*/ 	.short	(.L_25 - .L_24)
.L_24:
        /*006c*/ 	.word	0x00000000
        /*0070*/ 	.short	0x0000
        /*0072*/ 	.short	0x0000
        /*0074*/ 	.byte	0x00, 0xf4, 0x21, 0x00


	//----- nvinfo : EIATTR_SPARSE_MMA_MASK
	.align		4
.L_25:
        /*0078*/ 	.byte	0x03, 0x50
        /*007a*/ 	.short	0x0000


	//----- nvinfo : EIATTR_MAXREG_COUNT
	.align		4
        /*007c*/ 	.byte	0x03, 0x1b
        /*007e*/ 	.short	0x00ff


	//----- nvinfo : EIATTR_EXIT_INSTR_OFFSETS
	.align		4
        /*0080*/ 	.byte	0x04, 0x1c
        /*0082*/ 	.short	(.L_27 - .L_26)


	//   ....[0]....
.L_26:
        /*0084*/ 	.word	0x00000610


	//----- nvinfo : EIATTR_REQNTID
	.align		4
.L_27:
        /*0088*/ 	.byte	0x04, 0x10
        /*008a*/ 	.short	(.L_29 - .L_28)
.L_28:
        /*008c*/ 	.word	0x00000080
        /*0090*/ 	.word	0x00000001
        /*0094*/ 	.word	0x00000001


	//----- nvinfo : EIATTR_CBANK_PARAM_SIZE
	.align		4
.L_29:
        /*0098*/ 	.byte	0x03, 0x19
        /*009a*/ 	.short	0x0034


	//----- nvinfo : EIATTR_PARAM_CBANK
	.align		4
        /*009c*/ 	.byte	0x04, 0x0a
        /*009e*/ 	.short	(.L_31 - .L_30)
	.align		4
.L_30:
        /*00a0*/ 	.word	index@(.nv.constant0.triton_poi_fused__native_batch_norm_legit_no_training_12)
        /*00a4*/ 	.short	0x0210
        /*00a6*/ 	.short	0x0034


	//----- nvinfo : EIATTR_SW_WAR
	.align		4
.L_31:
        /*00a8*/ 	.byte	0x04, 0x36
        /*00aa*/ 	.short	(.L_33 - .L_32)
.L_32:
        /*00ac*/ 	.word	0x00000008
.L_33:


//--------------------- .nv.callgraph             --------------------------
	.section	.nv.callgraph,"",@"SHT_CUDA_CALLGRAPH"
	.align	4
	.sectionentsize	8
	.align		4
        /*0000*/ 	.word	0x00000000
	.align		4
        /*0004*/ 	.word	0xffffffff
	.align		4
        /*0008*/ 	.word	0x00000000
	.align		4
        /*000c*/ 	.word	0xfffffffe
	.align		4
        /*0010*/ 	.word	0x00000000
	.align		4
        /*0014*/ 	.word	0xfffffffd
	.align		4
        /*0018*/ 	.word	0x00000000
	.align		4
        /*001c*/ 	.word	0xfffffffc


//--------------------- .nv.constant4             --------------------------
	.section	.nv.constant4,"a",@progbits
	.align	8
	.align		8
.nv.constant4:
        /*0000*/ 	.dword	_$_str
	.align		8
        /*0008*/ 	.dword	_$_str_$_2


//--------------------- .text.triton_poi_fused__native_batch_norm_legit_no_training_12 --------------------------
	.section	.text.triton_poi_fused__native_batch_norm_legit_no_training_12,"ax",@progbits
	.align	128
        .global         triton_poi_fused__native_batch_norm_legit_no_training_12
        .type           triton_poi_fused__native_batch_norm_legit_no_training_12,@function
        .size           triton_poi_fused__native_batch_norm_legit_no_training_12,(.L_x_1 - triton_poi_fused__native_batch_norm_legit_no_training_12)
        .other          triton_poi_fused__native_batch_norm_legit_no_training_12,@"STO_CUDA_ENTRY STV_DEFAULT"
triton_poi_fused__native_batch_norm_legit_no_training_12:
.text.triton_poi_fused__native_batch_norm_legit_no_training_12:
[----:B------:R-:W-:Y:S01]  /*0000*/  LDC R1, c[0x0][0x28] ;  /* 0x00000a00ff017b82 */ /* 0x000fe20000000800 */
[----:B------:R-:W1:Y:S07]  /*0010*/  S2R R0, SR_TID.X ;  /* 0x0000000000007919 */ /* 0x000e6e0000002100 */
[----:B------:R-:W2:Y:S01]  /*0020*/  LDC.64 R8, c[0x0][0x220] ;  /* 0x00008800ff087b82 */ /* 0x000ea20000000a00 */
[----:B------:R-:W-:Y:S01]  /*0030*/  ULDC.64 UR4, c[0x0][0x208] ;  /* 0x0000820000047ab9 */ /* 0x000fe20000000a00 */
[----:B------:R-:W3:Y:S06]  /*0040*/  S2R R5, SR_CTAID.X ;  /* 0x0000000000057919 */ /* 0x000eec0000002500 */
[----:B------:R-:W4:Y:S08]  /*0050*/  LDC.64 R16, c[0x0][0x218] ;  /* 0x00008600ff107b82 */ /* 0x000f300000000a00 */
[----:B------:R-:W5:Y:S08]  /*0060*/  LDC.64 R22, c[0x0][0x210] ;  /* 0x00008400ff167b82 */ /* 0x000f700000000a00 */
[----:B------:R-:W5:Y:S01]  /*0070*/  LDC.64 R20, c[0x0][0x228] ;  /* 0x00008a00ff147b82 */ /* 0x000f620000000a00 */
[----:B-1----:R-:W-:-:S07]  /*0080*/  SHF.L.U32 R0, R0, 0x2, RZ ;  /* 0x0000000200007819 */ /* 0x002fce00000006ff */
[----:B------:R-:W1:Y:S01]  /*0090*/  LDC.64 R24, c[0x0][0x230] ;  /* 0x00008c00ff187b82 */ /* 0x000e620000000a00 */
[----:B---3--:R-:W-:Y:S02]  /*00a0*/  SHF.R.S32.HI R3, RZ, 0x15, R5 ;  /* 0x00000015ff037819 */ /* 0x008fe40000011405 */
[----:B------:R-:W-:Y:S02]  /*00b0*/  LOP3.LUT R0, R0, 0x1fc, RZ, 0xc0, !PT ;  /* 0x000001fc00007812 */ /* 0x000fe400078ec0ff */
[----:B------:R-:W-:Y:S02]  /*00c0*/  SGXT R3, R3, 0x1 ;  /* 0x000000010303781a */ /* 0x000fe40000000200 */
[----:B------:R-:W-:-:S04]  /*00d0*/  LEA R0, R5, R0, 0xa ;  /* 0x0000000005007211 */ /* 0x000fc800078e50ff */
[----:B------:R-:W-:-:S04]  /*00e0*/  LEA.HI R3, R3, R0, RZ, 0x5 ;  /* 0x0000000003037211 */ /* 0x000fc800078f28ff */
[----:B------:R-:W-:-:S04]  /*00f0*/  LOP3.LUT R3, R3, 0xffffffe0, RZ, 0xc0, !PT ;  /* 0xffffffe003037812 */ /* 0x000fc800078ec0ff */
[----:B------:R-:W-:-:S05]  /*0100*/  IADD3 R3, R0, -R3, RZ ;  /* 0x8000000300037210 */ /* 0x000fca0007ffe0ff */
[----:B--2---:R-:W-:-:S05]  /*0110*/  IMAD.WIDE R8, R3, 0x4, R8 ;  /* 0x0000000403087825 */ /* 0x004fca00078e0208 */
[----:B------:R-:W2:Y:S01]  /*0120*/  LDG.E.EL.128 R4, desc[UR4][R8.64] ;  /* 0x0000000408047981 */ /* 0x000ea2000c2e1d00 */
[----:B------:R-:W-:Y:S01]  /*0130*/  HFMA2.MMA R2, -RZ, RZ, 1.625, 0 ;  /* 0x3e800000ff027435 */ /* 0x000fe200000001ff */
[----:B----4-:R-:W-:-:S04]  /*0140*/  IMAD.WIDE R16, R3, 0x4, R16 ;  /* 0x0000000403107825 */ /* 0x010fc800078e0210 */
[----:B-----5:R-:W-:Y:S02]  /*0150*/  IMAD.WIDE R22, R0, 0x4, R22 ;  /* 0x0000000400167825 */ /* 0x020fe400078e0216 */
[----:B------:R-:W3:Y:S04]  /*0160*/  LDG.E.EL.128 R16, desc[UR4][R16.64] ;  /* 0x0000000410107981 */ /* 0x000ee8000c2e1d00 */
[----:B------:R-:W3:Y:S04]  /*0170*/  LDG.E.128 R8, desc[UR4][R22.64+0x800] ;  /* 0x0008000416087981 */ /* 0x000ee8000c1e1d00 */
[----:B------:R4:W5:Y:S01]  /*0180*/  LDG.E.128 R12, desc[UR4][R22.64] ;  /* 0x00000004160c7981 */ /* 0x000962000c1e1d00 */
[----:B0-----:R-:W-:-:S04]  /*0190*/  IMAD.WIDE R20, R3, 0x4, R20 ;  /* 0x0000000403147825 */ /* 0x001fc800078e0214 */
[----:B-1----:R-:W-:-:S06]  /*01a0*/  IMAD.WIDE R24, R3, 0x4, R24 ;  /* 0x0000000403187825 */ /* 0x002fcc00078e0218 */
[----:B------:R-:W3:Y:S01]  /*01b0*/  LDG.E.EL.128 R24, desc[UR4][R24.64] ;  /* 0x0000000418187981 */ /* 0x000ee2000c2e1d00 */
[----:B--2---:R-:W-:Y:S01]  /*01c0*/  FADD R5, R5, 0.0010000000474974513054 ;  /* 0x3a83126f05057421 */ /* 0x004fe20000000000 */
[----:B------:R-:W-:Y:S01]  /*01d0*/  FADD R6, R6, 0.0010000000474974513054 ;  /* 0x3a83126f06067421 */ /* 0x000fe20000000000 */
[----:B------:R-:W-:-:S04]  /*01e0*/  FADD R4, R4, 0.0010000000474974513054 ;  /* 0x3a83126f04047421 */ /* 0x000fc80000000000 */
[----:B------:R-:W0:Y:S08]  /*01f0*/  MUFU.SQRT R5, R5 ;  /* 0x0000000500057308 */ /* 0x000e300000002000 */
[----:B------:R-:W1:Y:S01]  /*0200*/  MUFU.SQRT R6, R6 ;  /* 0x0000000600067308 */ /* 0x000e620000002000 */
[----:B0-----:R-:W-:-:S07]  /*0210*/  FSETP.GT.AND P1, PT, R5, 8.50705917302346158658e+37, PT ;  /* 0x7e8000000500780b */ /* 0x001fce0003f24000 */
[----:B------:R-:W0:Y:S01]  /*0220*/  MUFU.SQRT R4, R4 ;  /* 0x0000000400047308 */ /* 0x000e220000002000 */
[C---:B------:R-:W-:Y:S02]  /*0230*/  FSETP.GEU.AND P4, PT, R5.reuse, 1.175494350822287508e-38, PT ;  /* 0x008000000500780b */ /* 0x040fe40003f8e000 */
[C---:B-1----:R-:W-:Y:S02]  /*0240*/  FSETP.GT.AND P2, PT, R6.reuse, 8.50705917302346158658e+37, PT ;  /* 0x7e8000000600780b */ /* 0x042fe40003f44000 */
[----:B------:R-:W-:Y:S01]  /*0250*/  FSETP.GEU.AND P5, PT, R6, 1.175494350822287508e-38, PT ;  /* 0x008000000600780b */ /* 0x000fe20003fae000 */
[----:B------:R-:W-:Y:S01]  /*0260*/  @P1 FMUL R5, R5, 0.25 ;  /* 0x3e80000005051820 */ /* 0x000fe20000400000 */
[----:B----4-:R-:W-:Y:S02]  /*0270*/  FSEL R22, R2, 1, P1 ;  /* 0x3f80000002167808 */ /* 0x010fe40000800000 */
[----:B0-----:R-:W-:-:S05]  /*0280*/  FSETP.GT.AND P0, PT, R4, 8.50705917302346158658e+37, PT ;  /* 0x7e8000000400780b */ /* 0x001fca0003f04000 */
[----:B------:R-:W-:Y:S01]  /*0290*/  @!P4 FMUL R5, R5, 16777216 ;  /* 0x4b8000000505c820 */ /* 0x000fe20000400000 */
[----:B------:R-:W-:Y:S01]  /*02a0*/  FSETP.GEU.AND P3, PT, R4, 1.175494350822287508e-38, PT ;  /* 0x008000000400780b */ /* 0x000fe20003f6e000 */
[----:B------:R-:W-:-:S04]  /*02b0*/  @P2 FMUL R6, R6, 0.25 ;  /* 0x3e80000006062820 */ /* 0x000fc80000400000 */
[----:B------:R-:W-:Y:S01]  /*02c0*/  @!P5 FMUL R6, R6, 16777216 ;  /* 0x4b8000000606d820 */ /* 0x000fe20000400000 */
[----:B------:R-:W0:Y:S01]  /*02d0*/  MUFU.RCP R5, R5 ;  /* 0x0000000500057308 */ /* 0x000e220000001000 */
[----:B------:R-:W-:Y:S01]  /*02e0*/  FSEL R23, R2, 1, P2 ;  /* 0x3f80000002177808 */ /* 0x000fe20001000000 */
[----:B------:R-:W-:Y:S01]  /*02f0*/  @!P4 FMUL R22, R22, 16777216 ;  /* 0x4b8000001616c820 */ /* 0x000fe20000400000 */
[----:B------:R-:W-:-:S05]  /*0300*/  @P0 FMUL R4, R4, 0.25 ;  /* 0x3e80000004040820 */ /* 0x000fca0000400000 */
[----:B------:R-:W1:Y:S01]  /*0310*/  MUFU.RCP R6, R6 ;  /* 0x0000000600067308 */ /* 0x000e620000001000 */
[----:B------:R-:W-:Y:S01]  /*0320*/  @!P5 FMUL R23, R23, 16777216 ;  /* 0x4b8000001717d820 */ /* 0x000fe20000400000 */
[----:B------:R-:W-:Y:S01]  /*0330*/  @!P3 FMUL R4, R4, 16777216 ;  /* 0x4b8000000404b820 */ /* 0x000fe20000400000 */
[----:B0-----:R-:W-:-:S05]  /*0340*/  FMUL R5, R5, R22 ;  /* 0x0000001605057220 */ /* 0x001fca0000400000 */
[----:B------:R-:W0:Y:S01]  /*0350*/  MUFU.RCP R4, R4 ;  /* 0x0000000400047308 */ /* 0x000e220000001000 */
[----:B-1----:R-:W-:Y:S02]  /*0360*/  FMUL R6, R6, R23 ;  /* 0x0000001706067220 */ /* 0x002fe40000400000 */
[----:B------:R-:W2:Y:S01]  /*0370*/  LDG.E.EL.128 R20, desc[UR4][R20.64] ;  /* 0x0000000414147981 */ /* 0x000ea2000c2e1d00 */
[----:B------:R-:W-:-:S05]  /*0380*/  FSEL R3, R2, 1, P0 ;  /* 0x3f80000002037808 */ /* 0x000fca0000000000 */
[----:B------:R-:W-:-:S04]  /*0390*/  @!P3 FMUL R3, R3, 16777216 ;  /* 0x4b8000000303b820 */ /* 0x000fc80000400000 */
[----:B0-----:R-:W-:Y:S01]  /*03a0*/  FMUL R4, R4, R3 ;  /* 0x0000000304047220 */ /* 0x001fe20000400000 */
[----:B------:R-:W-:-:S04]  /*03b0*/  FADD R3, R7, 0.0010000000474974513054 ;  /* 0x3a83126f07037421 */ /* 0x000fc80000000000 */
[----:B------:R-:W0:Y:S02]  /*03c0*/  MUFU.SQRT R29, R3 ;  /* 0x00000003001d7308 */ /* 0x000e240000002000 */
[C---:B0-----:R-:W-:Y:S02]  /*03d0*/  FSETP.GT.AND P0, PT, R29.reuse, 8.50705917302346158658e+37, PT ;  /* 0x7e8000001d00780b */ /* 0x041fe40003f04000 */
[----:B------:R-:W-:-:S11]  /*03e0*/  FSETP.GEU.AND P1, PT, R29, 1.175494350822287508e-38, PT ;  /* 0x008000001d00780b */ /* 0x000fd60003f2e000 */
[----:B------:R-:W-:-:S04]  /*03f0*/  @P0 FMUL R29, R29, 0.25 ;  /* 0x3e8000001d1d0820 */ /* 0x000fc80000400000 */
[----:B------:R-:W-:-:S04]  /*0400*/  @!P1 FMUL R29, R29, 16777216 ;  /* 0x4b8000001d1d9820 */ /* 0x000fc80000400000 */
[----:B------:R-:W0:Y:S01]  /*0410*/  MUFU.RCP R7, R29 ;  /* 0x0000001d00077308 */ /* 0x000e220000001000 */
[----:B------:R-:W-:-:S05]  /*0420*/  FSEL R2, R2, 1, P0 ;  /* 0x3f80000002027808 */ /* 0x000fca0000000000 */
[----:B------:R-:W-:-:S04]  /*0430*/  @!P1 FMUL R2, R2, 16777216 ;  /* 0x4b80000002029820 */ /* 0x000fc80000400000 */
[----:B0-----:R-:W-:Y:S02]  /*0440*/  FMUL R7, R7, R2 ;  /* 0x0000000207077220 */ /* 0x001fe40000400000 */
[----:B------:R-:W0:Y:S01]  /*0450*/  LDC.64 R2, c[0x0][0x238] ;  /* 0x00008e00ff027b82 */ /* 0x000e220000000a00 */
[--C-:B---3--:R-:W-:Y:S01]  /*0460*/  FADD R28, R11, -R19.reuse ;  /* 0x800000130b1c7221 */ /* 0x108fe20000000000 */
[----:B------:R-:W-:Y:S01]  /*0470*/  FADD R11, R10, -R18 ;  /* 0x800000120a0b7221 */ /* 0x000fe20000000000 */
[--C-:B------:R-:W-:Y:S01]  /*0480*/  FADD R10, R8, -R16.reuse ;  /* 0x80000010080a7221 */ /* 0x100fe20000000000 */
[----:B-----5:R-:W-:Y:S01]  /*0490*/  FADD R15, R15, -R19 ;  /* 0x800000130f0f7221 */ /* 0x020fe20000000000 */
[----:B------:R-:W-:Y:S01]  /*04a0*/  FADD R16, R12, -R16 ;  /* 0x800000100c107221 */ /* 0x000fe20000000000 */
[----:B------:R-:W-:Y:S01]  /*04b0*/  FADD R19, R14, -R18 ;  /* 0x800000120e137221 */ /* 0x000fe20000000000 */
[--C-:B------:R-:W-:Y:S01]  /*04c0*/  FADD R12, R13, -R17.reuse ;  /* 0x800000110d0c7221 */ /* 0x100fe20000000000 */
[----:B------:R-:W-:Y:S01]  /*04d0*/  FADD R8, R9, -R17 ;  /* 0x8000001109087221 */ /* 0x000fe20000000000 */
[-C--:B------:R-:W-:Y:S01]  /*04e0*/  FMUL R9, R10, R4.reuse ;  /* 0x000000040a097220 */ /* 0x080fe20000400000 */
[----:B------:R-:W-:Y:S01]  /*04f0*/  FMUL R13, R16, R4 ;  /* 0x00000004100d7220 */ /* 0x000fe20000400000 */
[----:B------:R-:W-:Y:S01]  /*0500*/  FMUL R12, R12, R5 ;  /* 0x000000050c0c7220 */ /* 0x000fe20000400000 */
[-C--:B------:R-:W-:Y:S01]  /*0510*/  FMUL R19, R19, R6.reuse ;  /* 0x0000000613137220 */ /* 0x080fe20000400000 */
[----:B------:R-:W-:Y:S01]  /*0520*/  FMUL R10, R15, R7 ;  /* 0x000000070f0a7220 */ /* 0x000fe20000400000 */
[----:B------:R-:W-:Y:S01]  /*0530*/  FMUL R8, R8, R5 ;  /* 0x0000000508087220 */ /* 0x000fe20000400000 */
[----:B------:R-:W-:Y:S01]  /*0540*/  FMUL R11, R11, R6 ;  /* 0x000000060b0b7220 */ /* 0x000fe20000400000 */
[----:B------:R-:W-:Y:S01]  /*0550*/  FMUL R28, R28, R7 ;  /* 0x000000071c1c7220 */ /* 0x000fe20000400000 */
[----:B0-----:R-:W-:-:S04]  /*0560*/  IMAD.WIDE R2, R0, 0x4, R2 ;  /* 0x0000000400027825 */ /* 0x001fc800078e0202 */
[----:B--2---:R-:W-:Y:S01]  /*0570*/  FFMA R4, R20, R13, R24 ;  /* 0x0000000d14047223 */ /* 0x004fe20000000018 */
[----:B------:R-:W-:Y:S01]  /*0580*/  FFMA R5, R21, R12, R25 ;  /* 0x0000000c15057223 */ /* 0x000fe20000000019 */
[----:B------:R-:W-:Y:S01]  /*0590*/  FFMA R6, R22, R19, R26 ;  /* 0x0000001316067223 */ /* 0x000fe2000000001a */
[----:B------:R-:W-:Y:S01]  /*05a0*/  FFMA R7, R23, R10, R27 ;  /* 0x0000000a17077223 */ /* 0x000fe2000000001b */
[----:B------:R-:W-:Y:S01]  /*05b0*/  FFMA R20, R20, R9, R24 ;  /* 0x0000000914147223 */ /* 0x000fe20000000018 */
[----:B------:R-:W-:Y:S01]  /*05c0*/  FFMA R21, R21, R8, R25 ;  /* 0x0000000815157223 */ /* 0x000fe20000000019 */
[----:B------:R-:W-:Y:S01]  /*05d0*/  FFMA R22, R22, R11, R26 ;  /* 0x0000000b16167223 */ /* 0x000fe2000000001a */
[----:B------:R-:W-:Y:S01]  /*05e0*/  FFMA R23, R23, R28, R27 ;  /* 0x0000001c17177223 */ /* 0x000fe2000000001b */
[----:B------:R-:W-:Y:S04]  /*05f0*/  STG.E.128 desc[UR4][R2.64], R4 ;  /* 0x0000000402007986 */ /* 0x000fe8000c101d04 */
[----:B------:R-:W-:Y:S01]  /*0600*/  STG.E.128 desc[UR4][R2.64+0x800], R20 ;  /* 0x0008001402007986 */ /* 0x000fe2000c101d04 */
[----:B------:R-:W-:Y:S05]  /*0610*/  EXIT ;  /* 0x000000000000794d */ /* 0x000fea0003800000 */
.L_x_0:
[----:B------:R-:W-:-:S00]  /*0620*/  BRA `(.L_x_0) ;  /* 0xfffffffc00fc7947 */ /* 0x000fc0000383ffff */
[----:B------:R-:W-:-:S00]  /*0630*/  NOP ;  /* 0x0000000000007918 */ /* 0x000fc00000000000 */
        /* <DEDUP_REMOVED lines=12> */
.L_x_1:


//--------------------- .nv.global.init           --------------------------
	.section	.nv.global.init,"aw",@progbits
.nv.global.init:
	.type		_$_str,@object
	.size		_$_str,(_$_str_$_2 - _$_str)
_$_str:
        /*0000*/ 	.byte	0x5f, 0x5f, 0x43, 0x55, 0x44, 0x41, 0x5f, 0x46, 0x54, 0x5a, 0x00
	.type		_$_str_$_2,@object
	.size		_$_str_$_2,(.L_1 - _$_str_$_2)
_$_str_$_2:
        /*000b*/ 	.byte	0x5f, 0x5f, 0x43, 0x55, 0x44, 0x41, 0x5f, 0x50, 0x52, 0x45, 0x43, 0x5f, 0x53, 0x51, 0x52, 0x54
        /*001b*/ 	.byte	0x00
.L_1:


//--------------------- .nv.constant0.triton_poi_fused__native_batch_norm_legit_no_training_12 --------------------------
	.section	.nv.constant0.triton_poi_fused__native_batch_norm_legit_no_training_12,"a",@progbits
	.sectionflags	@""
	.align	4
.nv.constant0.triton_poi_fused__native_batch_norm_legit_no_training_12:
	.zero		580
